//
// Generated by NVIDIA NVVM Compiler
//
// Compiler Build ID: CL-36424714
// Cuda compilation tools, release 13.0, V13.0.88
// Based on NVVM 20.0.0
//

.version 9.0
.target sm_100
.address_size 64

	// .globl	_Z6kernelxPiS_

.visible .entry _Z6kernelxPiS_(
	.param .u64 _Z6kernelxPiS__param_0,
	.param .u64 .ptr .align 1 _Z6kernelxPiS__param_1,
	.param .u64 .ptr .align 1 _Z6kernelxPiS__param_2
)
{
	.reg .pred 	%p<11>;
	.reg .b32 	%r<89>;
	.reg .b64 	%rd<49>;

	ld.param.u64 	%rd27, [_Z6kernelxPiS__param_0];
	ld.param.u64 	%rd28, [_Z6kernelxPiS__param_1];
	ld.param.u64 	%rd26, [_Z6kernelxPiS__param_2];
	cvta.to.global.u64 	%rd1, %rd28;
	mov.u32 	%r14, %ctaid.y;
	mov.u32 	%r15, %ctaid.x;
	mov.u32 	%r16, %ntid.x;
	mov.u32 	%r17, %tid.x;
	mad.lo.s32 	%r18, %r15, %r16, %r17;
	mad.lo.s32 	%r19, %r14, 33553920, %r18;
	cvt.u64.u32 	%rd2, %r19;
	setp.lt.s64 	%p1, %rd27, %rd2;
	@%p1 bra 	$L__BB0_15;
	mul.lo.s64 	%rd44, %rd2, 1000;
	add.s64 	%rd29, %rd2, 1000;
	setp.ge.u64 	%p2, %rd44, %rd29;
	mov.b32 	%r88, 2147483647;
	@%p2 bra 	$L__BB0_14;
	mul.lo.s64 	%rd30, %rd2, 999;
	sub.s64 	%rd4, 1000, %rd30;
	and.b64  	%rd5, %rd4, 15;
	add.s64 	%rd31, %rd30, -985;
	setp.lt.u64 	%p3, %rd31, 15;
	mov.b32 	%r88, 2147483647;
	@%p3 bra 	$L__BB0_5;
	and.b64  	%rd42, %rd4, -16;
	mad.lo.s64 	%rd32, %rd2, 4000, %rd1;
	add.s64 	%rd41, %rd32, 32;
	mov.b32 	%r88, 2147483647;
$L__BB0_4:
	.pragma "nounroll";
	ld.global.u32 	%r24, [%rd41+-32];
	min.s32 	%r25, %r88, %r24;
	ld.global.u32 	%r26, [%rd41+-28];
	min.s32 	%r27, %r25, %r26;
	ld.global.u32 	%r28, [%rd41+-24];
	min.s32 	%r29, %r27, %r28;
	ld.global.u32 	%r30, [%rd41+-20];
	min.s32 	%r31, %r29, %r30;
	ld.global.u32 	%r32, [%rd41+-16];
	min.s32 	%r33, %r31, %r32;
	ld.global.u32 	%r34, [%rd41+-12];
	min.s32 	%r35, %r33, %r34;
	ld.global.u32 	%r36, [%rd41+-8];
	min.s32 	%r37, %r35, %r36;
	ld.global.u32 	%r38, [%rd41+-4];
	min.s32 	%r39, %r37, %r38;
	ld.global.u32 	%r40, [%rd41];
	min.s32 	%r41, %r39, %r40;
	ld.global.u32 	%r42, [%rd41+4];
	min.s32 	%r43, %r41, %r42;
	ld.global.u32 	%r44, [%rd41+8];
	min.s32 	%r45, %r43, %r44;
	ld.global.u32 	%r46, [%rd41+12];
	min.s32 	%r47, %r45, %r46;
	ld.global.u32 	%r48, [%rd41+16];
	min.s32 	%r49, %r47, %r48;
	ld.global.u32 	%r50, [%rd41+20];
	min.s32 	%r51, %r49, %r50;
	ld.global.u32 	%r52, [%rd41+24];
	min.s32 	%r53, %r51, %r52;
	ld.global.u32 	%r54, [%rd41+28];
	min.s32 	%r88, %r53, %r54;
	add.s64 	%rd44, %rd44, 16;
	add.s64 	%rd42, %rd42, -16;
	add.s64 	%rd41, %rd41, 64;
	setp.ne.s64 	%p4, %rd42, 0;
	@%p4 bra 	$L__BB0_4;
$L__BB0_5:
	setp.eq.s64 	%p5, %rd5, 0;
	@%p5 bra 	$L__BB0_14;
	and.b64  	%rd15, %rd4, 7;
	setp.lt.u64 	%p6, %rd5, 8;
	@%p6 bra 	$L__BB0_8;
	shl.b64 	%rd33, %rd44, 2;
	add.s64 	%rd34, %rd1, %rd33;
	ld.global.u32 	%r56, [%rd34];
	min.s32 	%r57, %r88, %r56;
	ld.global.u32 	%r58, [%rd34+4];
	min.s32 	%r59, %r57, %r58;
	ld.global.u32 	%r60, [%rd34+8];
	min.s32 	%r61, %r59, %r60;
	ld.global.u32 	%r62, [%rd34+12];
	min.s32 	%r63, %r61, %r62;
	ld.global.u32 	%r64, [%rd34+16];
	min.s32 	%r65, %r63, %r64;
	ld.global.u32 	%r66, [%rd34+20];
	min.s32 	%r67, %r65, %r66;
	ld.global.u32 	%r68, [%rd34+24];
	min.s32 	%r69, %r67, %r68;
	ld.global.u32 	%r70, [%rd34+28];
	min.s32 	%r88, %r69, %r70;
	add.s64 	%rd44, %rd44, 8;
$L__BB0_8:
	setp.eq.s64 	%p7, %rd15, 0;
	@%p7 bra 	$L__BB0_14;
	and.b64  	%rd47, %rd4, 3;
	setp.lt.u64 	%p8, %rd15, 4;
	@%p8 bra 	$L__BB0_11;
	shl.b64 	%rd35, %rd44, 2;
	add.s64 	%rd36, %rd1, %rd35;
	ld.global.u32 	%r72, [%rd36];
	min.s32 	%r73, %r88, %r72;
	ld.global.u32 	%r74, [%rd36+4];
	min.s32 	%r75, %r73, %r74;
	ld.global.u32 	%r76, [%rd36+8];
	min.s32 	%r77, %r75, %r76;
	ld.global.u32 	%r78, [%rd36+12];
	min.s32 	%r88, %r77, %r78;
	add.s64 	%rd44, %rd44, 4;
$L__BB0_11:
	setp.eq.s64 	%p9, %rd47, 0;
	@%p9 bra 	$L__BB0_14;
	shl.b64 	%rd37, %rd44, 2;
	add.s64 	%rd48, %rd1, %rd37;
$L__BB0_13:
	.pragma "nounroll";
	ld.global.u32 	%r79, [%rd48];
	min.s32 	%r88, %r88, %r79;
	add.s64 	%rd48, %rd48, 4;
	add.s64 	%rd47, %rd47, -1;
	setp.ne.s64 	%p10, %rd47, 0;
	@%p10 bra 	$L__BB0_13;
$L__BB0_14:
	cvta.to.global.u64 	%rd38, %rd26;
	shl.b64 	%rd39, %rd2, 2;
	add.s64 	%rd40, %rd38, %rd39;
	st.global.u32 	[%rd40], %r88;
$L__BB0_15:
	ret;

}


// ===== COMPILED SASS (sm_100) =====

	.target	sm_100

	.elftype	@"ET_EXEC"


//--------------------- .note.nv.tkinfo           --------------------------
	.section	.note.nv.tkinfo,"",@"SHT_NOTE"
	.sectionflags	@"SHF_NOTE_NV_TKINFO"
	.tkinfo
        /*0018*/ 	.word	0x00000002
        /*0030*/ 	.string	""
        /*0030*/ 	.string	"ptxas"
        /*0030*/ 	.string	"Cuda compilation tools, release 13.0, V13.0.88"
        /*0030*/ 	.string	"Build cuda_13.0.r13.0/compiler.36424714_0"
        /*0030*/ 	.string	"-arch sm_100 -m 64 "



//--------------------- .note.nv.cuinfo           --------------------------
	.section	.note.nv.cuinfo,"",@"SHT_NOTE"
	.sectionflags	@"SHF_NOTE_NV_CUINFO"
        /*0018*/ 	.short	0x0002
        /*001a*/ 	.short	0x0064
        /*001c*/ 	.short	0x0082
	.zero		2


//--------------------- .nv.info                  --------------------------
	.section	.nv.info,"",@"SHT_CUDA_INFO"
	.align	4


	//----- nvinfo : EIATTR_REGCOUNT
	.align		4
        /*0000*/ 	.byte	0x04, 0x2f
        /*0002*/ 	.short	(.L_1 - .L_0)
	.align		4
.L_0:
        /*0004*/ 	.word	index@(_Z6kernelxPiS_)
        /*0008*/ 	.word	0x0000001c


	//----- nvinfo : EIATTR_FRAME_SIZE
	.align		4
.L_1:
        /*000c*/ 	.byte	0x04, 0x11
        /*000e*/ 	.short	(.L_3 - .L_2)
	.align		4
.L_2:
        /*0010*/ 	.word	index@(_Z6kernelxPiS_)
        /*0014*/ 	.word	0x00000000


	//----- nvinfo : EIATTR_MIN_STACK_SIZE
	.align		4
.L_3:
        /*0018*/ 	.byte	0x04, 0x12
        /*001a*/ 	.short	(.L_5 - .L_4)
	.align		4
.L_4:
        /*001c*/ 	.word	index@(_Z6kernelxPiS_)
        /*0020*/ 	.word	0x00000000
.L_5:


//--------------------- .nv.compat                --------------------------
	.section	.nv.compat,"",@"SHT_CUDA_COMPAT_INFO"
	.align	4
        /*0000*/ 	.byte	0x02, 0x09, 0x00, 0x00, 0x02, 0x02, 0x01, 0x00, 0x02, 0x05, 0x05, 0x00, 0x03, 0x07, 0x01, 0x01
        /*0010*/ 	.byte	0x02, 0x03, 0x00, 0x00, 0x02, 0x06, 0x01, 0x00, 0x04, 0x0b, 0x08, 0x00, 0x09, 0x00, 0x00, 0x00
        /*0020*/ 	.byte	0x00, 0x00, 0x00, 0x00


//--------------------- .nv.info._Z6kernelxPiS_   --------------------------
	.section	.nv.info._Z6kernelxPiS_,"",@"SHT_CUDA_INFO"
	.sectionflags	@""
	.align	4


	//----- nvinfo : EIATTR_CUDA_API_VERSION
	.align		4
        /*0000*/ 	.byte	0x04, 0x37
        /*0002*/ 	.short	(.L_7 - .L_6)
.L_6:
        /*0004*/ 	.word	0x00000082


	//----- nvinfo : EIATTR_KPARAM_INFO
	.align		4
.L_7:
        /*0008*/ 	.byte	0x04, 0x17
        /*000a*/ 	.short	(.L_9 - .L_8)
.L_8:
        /*000c*/ 	.word	0x00000000
        /*0010*/ 	.short	0x0002
        /*0012*/ 	.short	0x0010
        /*0014*/ 	.byte	0x00, 0xf5, 0x21, 0x00


	//----- nvinfo : EIATTR_KPARAM_INFO
	.align		4
.L_9:
        /*0018*/ 	.byte	0x04, 0x17
        /*001a*/ 	.short	(.L_11 - .L_10)
.L_10:
        /*001c*/ 	.word	0x00000000
        /*0020*/ 	.short	0x0001
        /*0022*/ 	.short	0x0008
        /*0024*/ 	.byte	0x00, 0xf5, 0x21, 0x00


	//----- nvinfo : EIATTR_KPARAM_INFO
	.align		4
.L_11:
        /*0028*/ 	.byte	0x04, 0x17
        /*002a*/ 	.short	(.L_13 - .L_12)
.L_12:
        /*002c*/ 	.word	0x00000000
        /*0030*/ 	.short	0x0000
        /*0032*/ 	.short	0x0000
        /*0034*/ 	.byte	0x00, 0xf0, 0x21, 0x00


	//----- nvinfo : EIATTR_SPARSE_MMA_MASK
	.align		4
.L_13:
        /*0038*/ 	.byte	0x03, 0x50
        /*003a*/ 	.short	0x0000


	//----- nvinfo : EIATTR_MAXREG_COUNT
	.align		4
        /*003c*/ 	.byte	0x03, 0x1b
        /*003e*/ 	.short	0x00ff


	//----- nvinfo : EIATTR_MERCURY_ISA_VERSION
	.align		4
        /*0040*/ 	.byte	0x03, 0x5f
        /*0042*/ 	.short	0x0101


	//----- nvinfo : EIATTR_VRC_CTA_INIT_COUNT
	.align		4
        /*0044*/ 	.byte	0x02, 0x4a
	.zero		1
	.zero		1


	//----- nvinfo : EIATTR_EXIT_INSTR_OFFSETS
	.align		4
        /*0048*/ 	.byte	0x04, 0x1c
        /*004a*/ 	.short	(.L_15 - .L_14)


	//   ....[0]....
.L_14:
        /*004c*/ 	.word	0x000000a0


	//   ....[1]....
        /*0050*/ 	.word	0x000008e0


	//----- nvinfo : EIATTR_CRS_STACK_SIZE
	.align		4
.L_15:
        /*0054*/ 	.byte	0x04, 0x1e
        /*0056*/ 	.short	(.L_17 - .L_16)
.L_16:
        /*0058*/ 	.word	0x00000000


	//----- nvinfo : EIATTR_CBANK_PARAM_SIZE
	.align		4
.L_17:
        /*005c*/ 	.byte	0x03, 0x19
        /*005e*/ 	.short	0x0018


	//----- nvinfo : EIATTR_PARAM_CBANK
	.align		4
        /*0060*/ 	.byte	0x04, 0x0a
        /*0062*/ 	.short	(.L_19 - .L_18)
	.align		4
.L_18:
        /*0064*/ 	.word	index@(.nv.constant0._Z6kernelxPiS_)
        /*0068*/ 	.short	0x0380
        /*006a*/ 	.short	0x0018


	//----- nvinfo : EIATTR_SW_WAR
	.align		4
.L_19:
        /*006c*/ 	.byte	0x04, 0x36
        /*006e*/ 	.short	(.L_21 - .L_20)
.L_20:
        /*0070*/ 	.word	0x00000008
.L_21:


//--------------------- .nv.callgraph             --------------------------
	.section	.nv.callgraph,"",@"SHT_CUDA_CALLGRAPH"
	.align	4
	.sectionentsize	8
	.align		4
        /*0000*/ 	.word	0x00000000
	.align		4
        /*0004*/ 	.word	0xffffffff
	.align		4
        /*0008*/ 	.word	0x00000000
	.align		4
        /*000c*/ 	.word	0xfffffffe
	.align		4
        /*0010*/ 	.word	0x00000000
	.align		4
        /*0014*/ 	.word	0xfffffffd
	.align		4
        /*0018*/ 	.word	0x00000000
	.align		4
        /*001c*/ 	.word	0xfffffffc


//--------------------- .text._Z6kernelxPiS_      --------------------------
	.section	.text._Z6kernelxPiS_,"ax",@progbits
	.align	128
        .global         _Z6kernelxPiS_
        .type           _Z6kernelxPiS_,@function
        .size           _Z6kernelxPiS_,(.L_x_9 - _Z6kernelxPiS_)
        .other          _Z6kernelxPiS_,@"STO_CUDA_ENTRY STV_DEFAULT"
_Z6kernelxPiS_:
.text._Z6kernelxPiS_:
[----:B------:R-:W-:Y:S01]  /*0000*/  LDC R1, c[0x0][0x37c] ;  /* 0x0000df00ff017b82 */ /* 0x000fe20000000800 */
[----:B------:R-:W0:Y:S07]  /*0010*/  S2R R2, SR_TID.X ;  /* 0x0000000000027919 */ /* 0x000e2e0000002100 */
[----:B------:R-:W0:Y:S01]  /*0020*/  S2UR UR4, SR_CTAID.X ;  /* 0x00000000000479c3 */ /* 0x000e220000002500 */
[----:B------:R-:W1:Y:S01]  /*0030*/  LDCU.64 UR6, c[0x0][0x380] ;  /* 0x00007000ff0677ac */ /* 0x000e620008000a00 */
[----:B------:R-:W2:Y:S06]  /*0040*/  S2R R0, SR_CTAID.Y ;  /* 0x0000000000007919 */ /* 0x000eac0000002600 */
[----:B------:R-:W0:Y:S02]  /*0050*/  LDC R7, c[0x0][0x360] ;  /* 0x0000d800ff077b82 */ /* 0x000e240000000800 */
[----:B0-----:R-:W-:-:S04]  /*0060*/  IMAD R7, R7, UR4, R2 ;  /* 0x0000000407077c24 */ /* 0x001fc8000f8e0202 */
[----:B--2---:R-:W-:-:S05]  /*0070*/  IMAD R7, R0, 0x1fffe00, R7 ;  /* 0x01fffe0000077824 */ /* 0x004fca00078e0207 */
[----:B-1----:R-:W-:-:S04]  /*0080*/  ISETP.GT.U32.AND P0, PT, R7, UR6, PT ;  /* 0x0000000607007c0c */ /* 0x002fc8000bf04070 */
[----:B------:R-:W-:-:S13]  /*0090*/  ISETP.GT.AND.EX P0, PT, RZ, UR7, PT, P0 ;  /* 0x00000007ff007c0c */ /* 0x000fda000bf04300 */
[----:B------:R-:W-:Y:S05]  /*00a0*/  @P0 EXIT ;  /* 0x000000000000094d */ /* 0x000fea0003800000 */
[C---:B------:R-:W-:Y:S01]  /*00b0*/  IADD3 R3, P1, PT, R7.reuse, 0x3e8, RZ ;  /* 0x000003e807037810 */ /* 0x040fe20007f3e0ff */
[----:B------:R-:W-:Y:S01]  /*00c0*/  IMAD.WIDE.U32 R4, R7, 0x3e8, RZ ;  /* 0x000003e807047825 */ /* 0x000fe200078e00ff */
[----:B------:R-:W0:Y:S01]  /*00d0*/  LDCU.64 UR4, c[0x0][0x358] ;  /* 0x00006b00ff0477ac */ /* 0x000e220008000a00 */
[----:B------:R-:W-:Y:S02]  /*00e0*/  BSSY.RECONVERGENT B0, `(.L_x_0) ;  /* 0x000007b000007945 */ /* 0x000fe40003800200 */
[----:B------:R-:W-:Y:S01]  /*00f0*/  IMAD.MOV.U32 R13, RZ, RZ, RZ ;  /* 0x000000ffff0d7224 */ /* 0x000fe200078e00ff */
[----:B------:R-:W-:Y:S01]  /*0100*/  ISETP.GE.U32.AND P0, PT, R4, R3, PT ;  /* 0x000000030400720c */ /* 0x000fe20003f06070 */
[----:B------:R-:W-:Y:S02]  /*0110*/  IMAD.X R0, RZ, RZ, RZ, P1 ;  /* 0x000000ffff007224 */ /* 0x000fe400008e06ff */
[----:B------:R-:W-:Y:S02]  /*0120*/  IMAD.IADD R11, R5, 0x1, R13 ;  /* 0x00000001050b7824 */ /* 0x000fe400078e020d */
[----:B------:R-:W-:-:S03]  /*0130*/  IMAD.MOV.U32 R6, RZ, RZ, 0x7fffffff ;  /* 0x7fffffffff067424 */ /* 0x000fc600078e00ff */
[----:B------:R-:W-:-:S13]  /*0140*/  ISETP.GE.U32.AND.EX P0, PT, R11, R0, PT, P0 ;  /* 0x000000000b00720c */ /* 0x000fda0003f06100 */
[----:B0-----:R-:W-:Y:S05]  /*0150*/  @P0 BRA `(.L_x_1) ;  /* 0x0000000400cc0947 */ /* 0x001fea0003800000 */
[----:B------:R-:W-:Y:S01]  /*0160*/  IMAD.WIDE.U32 R8, R7, 0x3e7, RZ ;  /* 0x000003e707087825 */ /* 0x000fe200078e00ff */
[----:B------:R-:W-:Y:S03]  /*0170*/  BSSY.RECONVERGENT B1, `(.L_x_2) ;  /* 0x0000037000017945 */ /* 0x000fe60003800200 */
[----:B------:R-:W-:Y:S01]  /*0180*/  IMAD.MOV.U32 R2, RZ, RZ, 0x3e8 ;  /* 0x000003e8ff027424 */ /* 0x000fe200078e00ff */
[----:B------:R-:W-:Y:S01]  /*0190*/  IADD3 R0, P0, PT, R8, -0x3d9, RZ ;  /* 0xfffffc2708007810 */ /* 0x000fe20007f1e0ff */
[----:B------:R-:W-:Y:S02]  /*01a0*/  IMAD.MOV.U32 R3, RZ, RZ, 0x0 ;  /* 0x00000000ff037424 */ /* 0x000fe400078e00ff */
[----:B------:R-:W-:Y:S01]  /*01b0*/  IMAD.MOV.U32 R6, RZ, RZ, 0x7fffffff ;  /* 0x7fffffffff067424 */ /* 0x000fe200078e00ff */
[----:B------:R-:W-:Y:S01]  /*01c0*/  IADD3.X R8, PT, PT, R13, -0x1, R9, P0, !PT ;  /* 0xffffffff0d087810 */ /* 0x000fe200007fe409 */
[----:B------:R-:W-:Y:S01]  /*01d0*/  IMAD.WIDE.U32 R2, R7, -0x3e7, R2 ;  /* 0xfffffc1907027825 */ /* 0x000fe200078e0002 */
[----:B------:R-:W-:-:S03]  /*01e0*/  ISETP.GE.U32.AND P1, PT, R0, 0xf, PT ;  /* 0x0000000f0000780c */ /* 0x000fc60003f26070 */
[----:B------:R-:W-:Y:S01]  /*01f0*/  IMAD.MOV.U32 R9, RZ, RZ, R4 ;  /* 0x000000ffff097224 */ /* 0x000fe200078e0004 */
[----:B------:R-:W-:Y:S01]  /*0200*/  ISETP.GE.U32.AND.EX P1, PT, R8, RZ, PT, P1 ;  /* 0x000000ff0800720c */ /* 0x000fe20003f26110 */
[----:B------:R-:W-:Y:S01]  /*0210*/  IMAD.MOV.U32 R0, RZ, RZ, R11 ;  /* 0x000000ffff007224 */ /* 0x000fe200078e000b */
[----:B------:R-:W-:-:S04]  /*0220*/  LOP3.LUT R20, R2, 0xf, RZ, 0xc0, !PT ;  /* 0x0000000f02147812 */ /* 0x000fc800078ec0ff */
[----:B------:R-:W-:-:S04]  /*0230*/  ISETP.NE.U32.AND P0, PT, R20, RZ, PT ;  /* 0x000000ff1400720c */ /* 0x000fc80003f05070 */
[----:B------:R-:W-:-:S03]  /*0240*/  ISETP.NE.AND.EX P0, PT, RZ, RZ, PT, P0 ;  /* 0x000000ffff00720c */ /* 0x000fc60003f05300 */
[----:B------:R-:W-:Y:S10]  /*0250*/  @!P1 BRA `(.L_x_3) ;  /* 0x0000000000a09947 */ /* 0x000ff40003800000 */
[----:B------:R-:W0:Y:S01]  /*0260*/  LDC.64 R4, c[0x0][0x388] ;  /* 0x0000e200ff047b82 */ /* 0x000e220000000a00 */
[----:B------:R-:W-:Y:S01]  /*0270*/  IMAD.IADD R10, R3, 0x1, -R7 ;  /* 0x00000001030a7824 */ /* 0x000fe200078e0a07 */
[----:B------:R-:W-:Y:S01]  /*0280*/  LOP3.LUT R8, R2, 0xfffffff0, RZ, 0xc0, !PT ;  /* 0xfffffff002087812 */ /* 0x000fe200078ec0ff */
[----:B------:R-:W-:Y:S02]  /*0290*/  IMAD.MOV.U32 R6, RZ, RZ, 0x7fffffff ;  /* 0x7fffffffff067424 */ /* 0x000fe400078e00ff */
[----:B0-----:R-:W-:-:S03]  /*02a0*/  IMAD.WIDE.U32 R4, R7, 0xfa0, R4 ;  /* 0x00000fa007047825 */ /* 0x001fc600078e0004 */
[----:B------:R-:W-:-:S05]  /*02b0*/  IADD3 R4, P1, PT, R4, 0x20, RZ ;  /* 0x0000002004047810 */ /* 0x000fca0007f3e0ff */
[----:B------:R-:W-:-:S08]  /*02c0*/  IMAD.X R5, R13, 0x1, R5, P1 ;  /* 0x000000010d057824 */ /* 0x000fd000008e0605 */
.L_x_4:
[----:B------:R-:W2:Y:S04]  /*02d0*/  LDG.E R19, desc[UR4][R4.64+-0x20] ;  /* 0xffffe00404137981 */ /* 0x000ea8000c1e1900 */
[----:B------:R-:W2:Y:S04]  /*02e0*/  LDG.E R21, desc[UR4][R4.64+-0x1c] ;  /* 0xffffe40404157981 */ /* 0x000ea8000c1e1900 */
[----:B------:R-:W3:Y:S04]  /*02f0*/  LDG.E R22, desc[UR4][R4.64+-0x18] ;  /* 0xffffe80404167981 */ /* 0x000ee8000c1e1900 */
[----:B------:R-:W3:Y:S04]  /*0300*/  LDG.E R23, desc[UR4][R4.64+-0x14] ;  /* 0xffffec0404177981 */ /* 0x000ee8000c1e1900 */
[----:B------:R-:W4:Y:S04]  /*0310*/  LDG.E R24, desc[UR4][R4.64+-0x10] ;  /* 0xfffff00404187981 */ /* 0x000f28000c1e1900 */
[----:B------:R-:W4:Y:S04]  /*0320*/  LDG.E R25, desc[UR4][R4.64+-0xc] ;  /* 0xfffff40404197981 */ /* 0x000f28000c1e1900 */
[----:B------:R-:W5:Y:S04]  /*0330*/  LDG.E R17, desc[UR4][R4.64+-0x8] ;  /* 0xfffff80404117981 */ /* 0x000f68000c1e1900 */
[----:B------:R-:W5:Y:S04]  /*0340*/  LDG.E R18, desc[UR4][R4.64+-0x4] ;  /* 0xfffffc0404127981 */ /* 0x000f68000c1e1900 */
[----:B------:R-:W5:Y:S04]  /*0350*/  LDG.E R15, desc[UR4][R4.64] ;  /* 0x00000004040f7981 */ /* 0x000f68000c1e1900 */
[----:B------:R-:W5:Y:S04]  /*0360*/  LDG.E R14, desc[UR4][R4.64+0x4] ;  /* 0x00000404040e7981 */ /* 0x000f68000c1e1900 */
[----:B------:R-:W5:Y:S04]  /*0370*/  LDG.E R16, desc[UR4][R4.64+0x8] ;  /* 0x0000080404107981 */ /* 0x000f68000c1e1900 */
[----:B------:R-:W5:Y:S04]  /*0380*/  LDG.E R13, desc[UR4][R4.64+0xc] ;  /* 0x00000c04040d7981 */ /* 0x000f68000c1e1900 */
[----:B------:R-:W5:Y:S04]  /*0390*/  LDG.E R11, desc[UR4][R4.64+0x10] ;  /* 0x00001004040b7981 */ /* 0x000f68000c1e1900 */
[----:B------:R-:W5:Y:S01]  /*03a0*/  LDG.E R12, desc[UR4][R4.64+0x14] ;  /* 0x00001404040c7981 */ /* 0x000f62000c1e1900 */
[----:B--2---:R-:W-:-:S03]  /*03b0*/  VIMNMX3 R21, R6, R19, R21, PT ;  /* 0x000000130615720f */ /* 0x004fc60003800115 */
[----:B------:R-:W2:Y:S04]  /*03c0*/  LDG.E R19, desc[UR4][R4.64+0x18] ;  /* 0x0000180404137981 */ /* 0x000ea8000c1e1900 */
[----:B------:R0:W2:Y:S01]  /*03d0*/  LDG.E R6, desc[UR4][R4.64+0x1c] ;  /* 0x00001c0404067981 */ /* 0x0000a2000c1e1900 */
[----:B------:R-:W-:Y:S02]  /*03e0*/  IADD3 R8, P1, PT, R8, -0x10, RZ ;  /* 0xfffffff008087810 */ /* 0x000fe40007f3e0ff */
[----:B---3--:R-:W-:Y:S02]  /*03f0*/  VIMNMX3 R21, R21, R22, R23, PT ;  /* 0x000000161515720f */ /* 0x008fe40003800117 */
[----:B------:R-:W-:Y:S02]  /*0400*/  IADD3.X R10, PT, PT, R10, -0x1, RZ, P1, !PT ;  /* 0xffffffff0a0a7810 */ /* 0x000fe40000ffe4ff */
[----:B------:R-:W-:-:S02]  /*0410*/  ISETP.NE.U32.AND P1, PT, R8, RZ, PT ;  /* 0x000000ff0800720c */ /* 0x000fc40003f25070 */
[----:B------:R-:W-:Y:S02]  /*0420*/  IADD3 R9, P2, PT, R9, 0x10, RZ ;  /* 0x0000001009097810 */ /* 0x000fe40007f5e0ff */
[----:B----4-:R-:W-:Y:S02]  /*0430*/  VIMNMX3 R21, R21, R24, R25, PT ;  /* 0x000000181515720f */ /* 0x010fe40003800119 */
[----:B------:R-:W-:Y:S01]  /*0440*/  ISETP.NE.AND.EX P1, PT, R10, RZ, PT, P1 ;  /* 0x000000ff0a00720c */ /* 0x000fe20003f25310 */
[----:B------:R-:W-:Y:S01]  /*0450*/  IMAD.X R0, RZ, RZ, R0, P2 ;  /* 0x000000ffff007224 */ /* 0x000fe200010e0600 */
[----:B0-----:R-:W-:Y:S02]  /*0460*/  IADD3 R4, P3, PT, R4, 0x40, RZ ;  /* 0x0000004004047810 */ /* 0x001fe40007f7e0ff */
[----:B-----5:R-:W-:-:S03]  /*0470*/  VIMNMX3 R17, R21, R17, R18, PT ;  /* 0x000000111511720f */ /* 0x020fc60003800112 */
[----:B------:R-:W-:Y:S01]  /*0480*/  IMAD.X R5, RZ, RZ, R5, P3 ;  /* 0x000000ffff057224 */ /* 0x000fe200018e0605 */
[----:B------:R-:W-:-:S04]  /*0490*/  VIMNMX3 R14, R17, R15, R14, PT ;  /* 0x0000000f110e720f */ /* 0x000fc8000380010e */
[----:B------:R-:W-:-:S04]  /*04a0*/  VIMNMX3 R13, R14, R16, R13, PT ;  /* 0x000000100e0d720f */ /* 0x000fc8000380010d */
[----:B------:R-:W-:-:S04]  /*04b0*/  VIMNMX3 R11, R13, R11, R12, PT ;  /* 0x0000000b0d0b720f */ /* 0x000fc8000380010c */
[----:B--2---:R-:W-:Y:S01]  /*04c0*/  VIMNMX3 R6, R11, R19, R6, PT ;  /* 0x000000130b06720f */ /* 0x004fe20003800106 */
[----:B------:R-:W-:Y:S06]  /*04d0*/  @P1 BRA `(.L_x_4) ;  /* 0xfffffffc007c1947 */ /* 0x000fec000383ffff */
.L_x_3:
[----:B------:R-:W-:Y:S05]  /*04e0*/  BSYNC.RECONVERGENT B1 ;  /* 0x0000000000017941 */ /* 0x000fea0003800200 */
.L_x_2:
[----:B------:R-:W-:Y:S05]  /*04f0*/  @!P0 BRA `(.L_x_1) ;  /* 0x0000000000e48947 */ /* 0x000fea0003800000 */
[----:B------:R-:W-:Y:S01]  /*0500*/  ISETP.GE.U32.AND P0, PT, R20, 0x8, PT ;  /* 0x000000081400780c */ /* 0x000fe20003f06070 */
[----:B------:R-:W-:Y:S01]  /*0510*/  BSSY.RECONVERGENT B1, `(.L_x_5) ;  /* 0x0000017000017945 */ /* 0x000fe20003800200 */
[----:B------:R-:W-:Y:S02]  /*0520*/  LOP3.LUT R16, R2, 0x7, RZ, 0xc0, !PT ;  /* 0x0000000702107812 */ /* 0x000fe400078ec0ff */
[----:B------:R-:W-:Y:S02]  /*0530*/  ISETP.GE.U32.AND.EX P0, PT, RZ, RZ, PT, P0 ;  /* 0x000000ffff00720c */ /* 0x000fe40003f06100 */
[----:B------:R-:W-:-:S04]  /*0540*/  ISETP.NE.U32.AND P1, PT, R16, RZ, PT ;  /* 0x000000ff1000720c */ /* 0x000fc80003f25070 */
[----:B------:R-:W-:-:S07]  /*0550*/  ISETP.NE.AND.EX P1, PT, RZ, RZ, PT, P1 ;  /* 0x000000ffff00720c */ /* 0x000fce0003f25310 */
[----:B------:R-:W-:Y:S06]  /*0560*/  @!P0 BRA `(.L_x_6) ;  /* 0x0000000000448947 */ /* 0x000fec0003800000 */
[----:B------:R-:W0:Y:S02]  /*0570*/  LDCU.64 UR6, c[0x0][0x388] ;  /* 0x00007100ff0677ac */ /* 0x000e240008000a00 */
[----:B0-----:R-:W-:-:S04]  /*0580*/  LEA R4, P0, R9, UR6, 0x2 ;  /* 0x0000000609047c11 */ /* 0x001fc8000f8010ff */
[----:B------:R-:W-:-:S05]  /*0590*/  LEA.HI.X R5, R9, UR7, R0, 0x2, P0 ;  /* 0x0000000709057c11 */ /* 0x000fca00080f1400 */
[----:B------:R-:W2:Y:S04]  /*05a0*/  LDG.E R11, desc[UR4][R4.64] ;  /* 0x00000004040b7981 */ /* 0x000ea8000c1e1900 */
[----:B------:R-:W2:Y:S04]  /*05b0*/  LDG.E R8, desc[UR4][R4.64+0x4] ;  /* 0x0000040404087981 */ /* 0x000ea8000c1e1900 */
[----:B------:R-:W3:Y:S04]  /*05c0*/  LDG.E R13, desc[UR4][R4.64+0x8] ;  /* 0x00000804040d7981 */ /* 0x000ee8000c1e1900 */
[----:B------:R-:W3:Y:S04]  /*05d0*/  LDG.E R10, desc[UR4][R4.64+0xc] ;  /* 0x00000c04040a7981 */ /* 0x000ee8000c1e1900 */
[----:B------:R-:W4:Y:S04]  /*05e0*/  LDG.E R15, desc[UR4][R4.64+0x10] ;  /* 0x00001004040f7981 */ /* 0x000f28000c1e1900 */
[----:B------:R-:W4:Y:S04]  /*05f0*/  LDG.E R12, desc[UR4][R4.64+0x14] ;  /* 0x00001404040c7981 */ /* 0x000f28000c1e1900 */
[----:B------:R-:W5:Y:S04]  /*0600*/  LDG.E R17, desc[UR4][R4.64+0x18] ;  /* 0x0000180404117981 */ /* 0x000f68000c1e1900 */
[----:B------:R-:W5:Y:S01]  /*0610*/  LDG.E R14, desc[UR4][R4.64+0x1c] ;  /* 0x00001c04040e7981 */ /* 0x000f62000c1e1900 */
[----:B------:R-:W-:-:S05]  /*0620*/  IADD3 R9, P0, PT, R9, 0x8, RZ ;  /* 0x0000000809097810 */ /* 0x000fca0007f1e0ff */
[----:B------:R-:W-:Y:S01]  /*0630*/  IMAD.X R0, RZ, RZ, R0, P0 ;  /* 0x000000ffff007224 */ /* 0x000fe200000e0600 */
[----:B--2---:R-:W-:-:S04]  /*0640*/  VIMNMX3 R8, R6, R11, R8, PT ;  /* 0x0000000b0608720f */ /* 0x004fc80003800108 */
[----:B---3--:R-:W-:-:S04]  /*0650*/  VIMNMX3 R8, R8, R13, R10, PT ;  /* 0x0000000d0808720f */ /* 0x008fc8000380010a */
[----:B----4-:R-:W-:-:S04]  /*0660*/  VIMNMX3 R8, R8, R15, R12, PT ;  /* 0x0000000f0808720f */ /* 0x010fc8000380010c */
[----:B-----5:R-:W-:-:S07]  /*0670*/  VIMNMX3 R6, R8, R17, R14, PT ;  /* 0x000000110806720f */ /* 0x020fce000380010e */
.L_x_6:
[----:B------:R-:W-:Y:S05]  /*0680*/  BSYNC.RECONVERGENT B1 ;  /* 0x0000000000017941 */ /* 0x000fea0003800200 */
.L_x_5:
[----:B------:R-:W-:Y:S05]  /*0690*/  @!P1 BRA `(.L_x_1) ;  /* 0x00000000007c9947 */ /* 0x000fea0003800000 */
[----:B------:R-:W-:-:S04]  /*06a0*/  ISETP.GE.U32.AND P0, PT, R16, 0x4, PT ;  /* 0x000000041000780c */ /* 0x000fc80003f06070 */
[----:B------:R-:W-:-:S13]  /*06b0*/  ISETP.GE.U32.AND.EX P0, PT, RZ, RZ, PT, P0 ;  /* 0x000000ffff00720c */ /* 0x000fda0003f06100 */
[----:B------:R-:W0:Y:S02]  /*06c0*/  @P0 LDC.64 R4, c[0x0][0x388] ;  /* 0x0000e200ff040b82 */ /* 0x000e240000000a00 */
[----:B0-----:R-:W-:-:S04]  /*06d0*/  @P0 LEA R4, P1, R9, R4, 0x2 ;  /* 0x0000000409040211 */ /* 0x001fc800078210ff */
[----:B------:R-:W-:-:S05]  /*06e0*/  @P0 LEA.HI.X R5, R9, R5, R0, 0x2, P1 ;  /* 0x0000000509050211 */ /* 0x000fca00008f1400 */
[----:B------:R-:W2:Y:S04]  /*06f0*/  @P0 LDG.E R3, desc[UR4][R4.64] ;  /* 0x0000000404030981 */ /* 0x000ea8000c1e1900 */
[----:B------:R-:W2:Y:S04]  /*0700*/  @P0 LDG.E R11, desc[UR4][R4.64+0x4] ;  /* 0x00000404040b0981 */ /* 0x000ea8000c1e1900 */
[----:B------:R-:W3:Y:S04]  /*0710*/  @P0 LDG.E R12, desc[UR4][R4.64+0x8] ;  /* 0x00000804040c0981 */ /* 0x000ee8000c1e1900 */
[----:B------:R-:W3:Y:S01]  /*0720*/  @P0 LDG.E R13, desc[UR4][R4.64+0xc] ;  /* 0x00000c04040d0981 */ /* 0x000ee2000c1e1900 */
[----:B------:R-:W-:Y:S01]  /*0730*/  LOP3.LUT R8, R2, 0x3, RZ, 0xc0, !PT ;  /* 0x0000000302087812 */ /* 0x000fe200078ec0ff */
[----:B------:R-:W-:Y:S01]  /*0740*/  IMAD.MOV.U32 R10, RZ, RZ, RZ ;  /* 0x000000ffff0a7224 */ /* 0x000fe200078e00ff */
[----:B------:R-:W-:-:S02]  /*0750*/  @P0 IADD3 R9, P2, PT, R9, 0x4, RZ ;  /* 0x0000000409090810 */ /* 0x000fc40007f5e0ff */
[----:B------:R-:W-:-:S03]  /*0760*/  ISETP.NE.U32.AND P1, PT, R8, RZ, PT ;  /* 0x000000ff0800720c */ /* 0x000fc60003f25070 */
[----:B------:R-:W-:Y:S01]  /*0770*/  @P0 IMAD.X R0, RZ, RZ, R0, P2 ;  /* 0x000000ffff000224 */ /* 0x000fe200010e0600 */
[----:B------:R-:W-:Y:S02]  /*0780*/  ISETP.NE.AND.EX P1, PT, R10, RZ, PT, P1 ;  /* 0x000000ff0a00720c */ /* 0x000fe40003f25310 */
[----:B--2---:R-:W-:-:S04]  /*0790*/  @P0 VIMNMX3 R3, R6, R3, R11, PT ;  /* 0x000000030603020f */ /* 0x004fc8000380010b */
[----:B---3--:R-:W-:-:S07]  /*07a0*/  @P0 VIMNMX3 R6, R3, R12, R13, PT ;  /* 0x0000000c0306020f */ /* 0x008fce000380010d */
[----:B------:R-:W-:Y:S05]  /*07b0*/  @!P1 BRA `(.L_x_1) ;  /* 0x0000000000349947 */ /* 0x000fea0003800000 */
[----:B------:R-:W0:Y:S02]  /*07c0*/  LDCU.64 UR6, c[0x0][0x388] ;  /* 0x00007100ff0677ac */ /* 0x000e240008000a00 */
[----:B0-----:R-:W-:-:S04]  /*07d0*/  LEA R2, P0, R9, UR6, 0x2 ;  /* 0x0000000609027c11 */ /* 0x001fc8000f8010ff */
[----:B------:R-:W-:-:S09]  /*07e0*/  LEA.HI.X R9, R9, UR7, R0, 0x2, P0 ;  /* 0x0000000709097c11 */ /* 0x000fd200080f1400 */
.L_x_7:
[----:B------:R-:W-:-:S06]  /*07f0*/  IMAD.MOV.U32 R3, RZ, RZ, R9 ;  /* 0x000000ffff037224 */ /* 0x000fcc00078e0009 */
[----:B------:R0:W2:Y:S01]  /*0800*/  LDG.E R3, desc[UR4][R2.64] ;  /* 0x0000000402037981 */ /* 0x0000a2000c1e1900 */
[----:B------:R-:W-:-:S04]  /*0810*/  IADD3 R8, P0, PT, R8, -0x1, RZ ;  /* 0xffffffff08087810 */ /* 0x000fc80007f1e0ff */
[----:B------:R-:W-:Y:S02]  /*0820*/  IADD3.X R10, PT, PT, R10, -0x1, RZ, P0, !PT ;  /* 0xffffffff0a0a7810 */ /* 0x000fe400007fe4ff */
[----:B------:R-:W-:Y:S02]  /*0830*/  ISETP.NE.U32.AND P0, PT, R8, RZ, PT ;  /* 0x000000ff0800720c */ /* 0x000fe40003f05070 */
[----:B0-----:R-:W-:Y:S02]  /*0840*/  IADD3 R2, P1, PT, R2, 0x4, RZ ;  /* 0x0000000402027810 */ /* 0x001fe40007f3e0ff */
[----:B------:R-:W-:-:S03]  /*0850*/  ISETP.NE.AND.EX P0, PT, R10, RZ, PT, P0 ;  /* 0x000000ff0a00720c */ /* 0x000fc60003f05300 */
[----:B------:R-:W-:Y:S01]  /*0860*/  IMAD.X R9, RZ, RZ, R9, P1 ;  /* 0x000000ffff097224 */ /* 0x000fe200008e0609 */
[----:B--2---:R-:W-:-:S09]  /*0870*/  VIMNMX R6, PT, PT, R3, R6, PT ;  /* 0x0000000603067248 */ /* 0x004fd20003fe0100 */
[----:B------:R-:W-:Y:S05]  /*0880*/  @P0 BRA `(.L_x_7) ;  /* 0xfffffffc00d80947 */ /* 0x000fea000383ffff */
.L_x_1:
[----:B------:R-:W-:Y:S05]  /*0890*/  BSYNC.RECONVERGENT B0 ;  /* 0x0000000000007941 */ /* 0x000fea0003800200 */
.L_x_0:
[----:B------:R-:W0:Y:S02]  /*08a0*/  LDCU.64 UR6, c[0x0][0x390] ;  /* 0x00007200ff0677ac */ /* 0x000e240008000a00 */
[----:B0-----:R-:W-:-:S04]  /*08b0*/  LEA R2, P0, R7, UR6, 0x2 ;  /* 0x0000000607027c11 */ /* 0x001fc8000f8010ff */
[----:B------:R-:W-:-:S05]  /*08c0*/  LEA.HI.X R3, R7, UR7, RZ, 0x2, P0 ;  /* 0x0000000707037c11 */ /* 0x000fca00080f14ff */
[----:B------:R-:W-:Y:S01]  /*08d0*/  STG.E desc[UR4][R2.64], R6 ;  /* 0x0000000602007986 */ /* 0x000fe2000c101904 */
[----:B------:R-:W-:Y:S05]  /*08e0*/  EXIT ;  /* 0x000000000000794d */ /* 0x000fea0003800000 */
.L_x_8:
[----:B------:R-:W-:-:S00]  /*08f0*/  BRA `(.L_x_8) ;  /* 0xfffffffc00fc7947 */ /* 0x000fc0000383ffff */
[----:B------:R-:W-:-:S00]  /*0900*/  NOP ;  /* 0x0000000000007918 */ /* 0x000fc00000000000 */
[----:B------:R-:W-:-:S00]  /*0910*/  NOP ;  /* 0x0000000000007918 */ /* 0x000fc00000000000 */
[----:B------:R-:W-:-:S00]  /*0920*/  NOP ;  /* 0x0000000000007918 */ /* 0x000fc00000000000 */
[----:B------:R-:W-:-:S00]  /*0930*/  NOP ;  /* 0x0000000000007918 */ /* 0x000fc00000000000 */
[----:B------:R-:W-:-:S00]  /*0940*/  NOP ;  /* 0x0000000000007918 */ /* 0x000fc00000000000 */
[----:B------:R-:W-:-:S00]  /*0950*/  NOP ;  /* 0x0000000000007918 */ /* 0x000fc00000000000 */
[----:B------:R-:W-:-:S00]  /*0960*/  NOP ;  /* 0x0000000000007918 */ /* 0x000fc00000000000 */
[----:B------:R-:W-:-:S00]  /*0970*/  NOP ;  /* 0x0000000000007918 */ /* 0x000fc00000000000 */
.L_x_9:


//--------------------- .nv.shared.reserved.0     --------------------------
	.section	.nv.shared.reserved.0,"aw",@nobits
	.weak		__nv_reservedSMEM_offset_0_alias
	.size		__nv_reservedSMEM_offset_0_alias, 0, 64
	.other		__nv_reservedSMEM_offset_0_alias,@"STO_CUDA_RESERVED_SHARED STV_DEFAULT"
__nv_reservedSMEM_offset_0_alias:
	.zero		0
	.zero		64


//--------------------- .nv.constant0._Z6kernelxPiS_ --------------------------
	.section	.nv.constant0._Z6kernelxPiS_,"a",@progbits
	.sectionflags	@""
	.align	4
.nv.constant0._Z6kernelxPiS_:
	.zero		920


//--------------------- SYMBOLS --------------------------

	.type		.nv.reservedSmem.offset0,@object
	.size		.nv.reservedSmem.offset0,0x4
